	.headerflags	@"EF_CUDA_TEXMODE_UNIFIED EF_CUDA_64BIT_ADDRESS EF_CUDA_ACCELERATORS EF_CUDA_SM90 EF_CUDA_VIRTUAL_SM(EF_CUDA_SM90)"
	.elftype	@"ET_EXEC"


//--------------------- .nv.info                  --------------------------
	.section	.nv.info,"",@"SHT_CUDA_INFO"
	.align	4


	//----- nvinfo : EIATTR_REGCOUNT
	.align		4
        /*0000*/ 	.byte	0x04, 0x2f
        /*0002*/ 	.short	(.L_1 - .L_0)
	.align		4
.L_0:
        /*0004*/ 	.word	index@(triton_per_fused_linalg_vector_norm_0)
        /*0008*/ 	.word	0x0000000e


	//----- nvinfo : EIATTR_MIN_STACK_SIZE
	.align		4
.L_1:
        /*000c*/ 	.byte	0x04, 0x12
        /*000e*/ 	.short	(.L_3 - .L_2)
	.align		4
.L_2:
        /*0010*/ 	.word	index@(triton_per_fused_linalg_vector_norm_0)
        /*0014*/ 	.word	0x00000000


	//----- nvinfo : EIATTR_FRAME_SIZE
	.align		4
.L_3:
        /*0018*/ 	.byte	0x04, 0x11
        /*001a*/ 	.short	(.L_5 - .L_4)
	.align		4
.L_4:
        /*001c*/ 	.word	index@(triton_per_fused_linalg_vector_norm_0)
        /*0020*/ 	.word	0x00000000


	//----- nvinfo : EIATTR_MIN_STACK_SIZE
	.align		4
.L_5:
        /*0024*/ 	.byte	0x04, 0x12
        /*0026*/ 	.short	(.L_7 - .L_6)
	.align		4
.L_6:
        /*0028*/ 	.word	index@(triton_per_fused_linalg_vector_norm_0)
        /*002c*/ 	.word	0x00000000
.L_7:


//--------------------- .nv.info.triton_per_fused_linalg_vector_norm_0 --------------------------
	.section	.nv.info.triton_per_fused_linalg_vector_norm_0,"",@"SHT_CUDA_INFO"
	.sectionflags	@""
	.align	4


	//----- nvinfo : EIATTR_CUDA_API_VERSION
	.align		4
        /*0000*/ 	.byte	0x04, 0x37
        /*0002*/ 	.short	(.L_9 - .L_8)
.L_8:
        /*0004*/ 	.word	0x0000007c


	//----- nvinfo : EIATTR_KPARAM_INFO
	.align		4
.L_9:
        /*0008*/ 	.byte	0x04, 0x17
        /*000a*/ 	.short	(.L_11 - .L_10)
.L_10:
        /*000c*/ 	.word	0x00000000
        /*0010*/ 	.short	0x0003
        /*0012*/ 	.short	0x0014
        /*0014*/ 	.byte	0x00, 0xf0, 0x11, 0x00


	//----- nvinfo : EIATTR_KPARAM_INFO
	.align		4
.L_11:
        /*0018*/ 	.byte	0x04, 0x17
        /*001a*/ 	.short	(.L_13 - .L_12)
.L_12:
        /*001c*/ 	.word	0x00000000
        /*0020*/ 	.short	0x0002
        /*0022*/ 	.short	0x0010
        /*0024*/ 	.byte	0x00, 0xf0, 0x11, 0x00


	//----- nvinfo : EIATTR_KPARAM_INFO
	.align		4
.L_13:
        /*0028*/ 	.byte	0x04, 0x17
        /*002a*/ 	.short	(.L_15 - .L_14)
.L_14:
        /*002c*/ 	.word	0x00000000
        /*0030*/ 	.short	0x0001
        /*0032*/ 	.short	0x0008
        /*0034*/ 	.byte	0x00, 0xf4, 0x21, 0x00


	//----- nvinfo : EIATTR_KPARAM_INFO
	.align		4
.L_15:
        /*0038*/ 	.byte	0x04, 0x17
        /*003a*/ 	.short	(.L_17 - .L_16)
.L_16:
        /*003c*/ 	.word	0x00000000
        /*0040*/ 	.short	0x0000
        /*0042*/ 	.short	0x0000
        /*0044*/ 	.byte	0x00, 0xf4, 0x21, 0x00


	//----- nvinfo : EIATTR_SPARSE_MMA_MASK
	.align		4
.L_17:
        /*0048*/ 	.byte	0x03, 0x50
        /*004a*/ 	.short	0x0000


	//----- nvinfo : EIATTR_MAXREG_COUNT
	.align		4
        /*004c*/ 	.byte	0x03, 0x1b
        /*004e*/ 	.short	0x00ff


	//----- nvinfo : EIATTR_COOP_GROUP_MASK_REGIDS
	.align		4
        /*0050*/ 	.byte	0x04, 0x29
        /*0052*/ 	.short	(.L_19 - .L_18)


	//   ....[0]....
.L_18:
        /*0054*/ 	.word	0xffffffff


	//   ....[1]....
        /*0058*/ 	.word	0xffffffff


	//   ....[2]....
        /*005c*/ 	.word	0xffffffff


	//   ....[3]....
        /*0060*/ 	.word	0xffffffff


	//----- nvinfo : EIATTR_COOP_GROUP_INSTR_OFFSETS
	.align		4
.L_19:
        /*0064*/ 	.byte	0x04, 0x28
        /*0066*/ 	.short	(.L_21 - .L_20)


	//   ....[0]....
.L_20:
        /*0068*/ 	.word	0x000000f0


	//   ....[1]....
        /*006c*/ 	.word	0x00000120


	//   ....[2]....
        /*0070*/ 	.word	0x00000140


	//   ....[3]....
        /*0074*/ 	.word	0x00000170


	//----- nvinfo : EIATTR_EXIT_INSTR_OFFSETS
	.align		4
.L_21:
        /*0078*/ 	.byte	0x04, 0x1c
        /*007a*/ 	.short	(.L_23 - .L_22)


	//   ....[0]....
.L_22:
        /*007c*/ 	.word	0x000001a0


	//   ....[1]....
        /*0080*/ 	.word	0x000001c0


	//----- nvinfo : EIATTR_REQNTID
	.align		4
.L_23:
        /*0084*/ 	.byte	0x04, 0x10
        /*0086*/ 	.short	(.L_25 - .L_24)
.L_24:
        /*0088*/ 	.word	0x00000040
        /*008c*/ 	.word	0x00000001
        /*0090*/ 	.word	0x00000001


	//----- nvinfo : EIATTR_CBANK_PARAM_SIZE
	.align		4
.L_25:
        /*0094*/ 	.byte	0x03, 0x19
        /*0096*/ 	.short	0x0018


	//----- nvinfo : EIATTR_PARAM_CBANK
	.align		4
        /*0098*/ 	.byte	0x04, 0x0a
        /*009a*/ 	.short	(.L_27 - .L_26)
	.align		4
.L_26:
        /*009c*/ 	.word	index@(.nv.constant0.triton_per_fused_linalg_vector_norm_0)
        /*00a0*/ 	.short	0x0210
        /*00a2*/ 	.short	0x0018


	//----- nvinfo : EIATTR_SW_WAR
	.align		4
.L_27:
        /*00a4*/ 	.byte	0x04, 0x36
        /*00a6*/ 	.short	(.L_29 - .L_28)
.L_28:
        /*00a8*/ 	.word	0x00000008
.L_29:


//--------------------- .nv.callgraph             --------------------------
	.section	.nv.callgraph,"",@"SHT_CUDA_CALLGRAPH"
	.align	4
	.sectionentsize	8
	.align		4
        /*0000*/ 	.word	0x00000000
	.align		4
        /*0004*/ 	.word	0xffffffff
	.align		4
        /*0008*/ 	.word	0x00000000
	.align		4
        /*000c*/ 	.word	0xfffffffe
	.align		4
        /*0010*/ 	.word	0x00000000
	.align		4
        /*0014*/ 	.word	0xfffffffd
	.align		4
        /*0018*/ 	.word	0x00000000
	.align		4
        /*001c*/ 	.word	0xfffffffc


//--------------------- .text.triton_per_fused_linalg_vector_norm_0 --------------------------
	.section	.text.triton_per_fused_linalg_vector_norm_0,"ax",@progbits
	.align	128
        .global         triton_per_fused_linalg_vector_norm_0
        .type           triton_per_fused_linalg_vector_norm_0,@function
        .size           triton_per_fused_linalg_vector_norm_0,(.L_x_1 - triton_per_fused_linalg_vector_norm_0)
        .other          triton_per_fused_linalg_vector_norm_0,@"STO_CUDA_ENTRY STV_DEFAULT"
triton_per_fused_linalg_vector_norm_0:
.text.triton_per_fused_linalg_vector_norm_0:
[----:B------:R-:W0:Y:S02]  /*0000*/  LDC R1, c[0x0][0x28] ;  /* 0x00000a00ff017b82 */ /* 0x000e240000000800 */
[----:B------:R-:W1:Y:S01]  /*0010*/  S2R R10, SR_TID.X ;  /* 0x00000000000a7919 */ /* 0x000e620000002100 */
[----:B------:R-:W2:Y:S01]  /*0020*/  LDC.64 R2, c[0x0][0x210] ;  /* 0x00008400ff027b82 */ /* 0x000ea20000000a00 */
[----:B------:R-:W-:Y:S01]  /*0030*/  ULDC.64 UR4, c[0x0][0x208] ;  /* 0x0000820000047ab9 */ /* 0x000fe20000000a00 */
[----:B------:R-:W3:Y:S01]  /*0040*/  S2R R11, SR_CTAID.X ;  /* 0x00000000000b7919 */ /* 0x000ee20000002500 */
[----:B-1----:R-:W-:Y:S02]  /*0050*/  LOP3.LUT R0, R10, 0xf, RZ, 0xc0, !PT ;  /* 0x0000000f0a007812 */ /* 0x002fe400078ec0ff */
[C---:B---3--:R-:W-:Y:S02]  /*0060*/  ISETP.GE.AND P0, PT, R11.reuse, 0x10, PT ;  /* 0x000000100b00780c */ /* 0x048fe40003f06270 */
[----:B------:R-:W-:Y:S01]  /*0070*/  LEA R5, R11, R0, 0x4 ;  /* 0x000000000b057211 */ /* 0x000fe200078e20ff */
[----:B------:R-:W-:-:S04]  /*0080*/  HFMA2.MMA R0, -RZ, RZ, 0, 0 ;  /* 0x00000000ff007435 */ /* 0x000fc800000001ff */
[----:B--2---:R-:W-:-:S06]  /*0090*/  IMAD.WIDE R2, R5, 0x4, R2 ;  /* 0x0000000405027825 */ /* 0x004fcc00078e0202 */
[----:B------:R-:W2:Y:S02]  /*00a0*/  @!P0 LDG.E R0, desc[UR4][R2.64] ;  /* 0x0000000402008981 */ /* 0x000ea4000c1e1900 */
[----:B--2---:R-:W-:-:S05]  /*00b0*/  SEL R0, R0, RZ, !P0 ;  /* 0x000000ff00007207 */ /* 0x004fca0004000000 */
[----:B------:R-:W-:-:S05]  /*00c0*/  FMUL R0, R0, R0 ;  /* 0x0000000000007220 */ /* 0x000fca0000400000 */
[----:B------:R-:W-:Y:S02]  /*00d0*/  FSEL R0, R0, RZ, !P0 ;  /* 0x000000ff00007208 */ /* 0x000fe40004000000 */
[----:B------:R-:W-:-:S03]  /*00e0*/  LOP3.LUT P0, RZ, R10, 0x3f, RZ, 0xc0, !PT ;  /* 0x0000003f0aff7812 */ /* 0x000fc6000780c0ff */
[----:B------:R-:W1:Y:S01]  /*00f0*/  SHFL.BFLY PT, R5, R0, 0x8, 0x1f ;  /* 0x0d001f0000057f89 */ /* 0x000e6200000e0000 */
[----:B------:R-:W-:Y:S01]  /*0100*/  ISETP.LT.AND P0, PT, R11, 0x10, !P0 ;  /* 0x000000100b00780c */ /* 0x000fe20004701270 */
[----:B-1----:R-:W-:-:S05]  /*0110*/  FADD R6, R0, R5 ;  /* 0x0000000500067221 */ /* 0x002fca0000000000 */
[----:B------:R-:W1:Y:S02]  /*0120*/  SHFL.BFLY PT, R5, R6, 0x4, 0x1f ;  /* 0x0c801f0006057f89 */ /* 0x000e6400000e0000 */
[----:B-1----:R-:W-:-:S05]  /*0130*/  FADD R7, R6, R5 ;  /* 0x0000000506077221 */ /* 0x002fca0000000000 */
[----:B------:R-:W1:Y:S02]  /*0140*/  SHFL.BFLY PT, R4, R7, 0x2, 0x1f ;  /* 0x0c401f0007047f89 */ /* 0x000e6400000e0000 */
[----:B-1----:R-:W-:Y:S02]  /*0150*/  FADD R8, R7, R4 ;  /* 0x0000000407087221 */ /* 0x002fe40000000000 */
[----:B------:R-:W1:Y:S03]  /*0160*/  LDC.64 R4, c[0x0][0x218] ;  /* 0x00008600ff047b82 */ /* 0x000e660000000a00 */
[----:B------:R-:W2:Y:S01]  /*0170*/  SHFL.BFLY PT, R9, R8, 0x1, 0x1f ;  /* 0x0c201f0008097f89 */ /* 0x000ea200000e0000 */
[----:B-1----:R-:W-:-:S04]  /*0180*/  IMAD.WIDE R2, R11, 0x4, R4 ;  /* 0x000000040b027825 */ /* 0x002fc800078e0204 */
[----:B--2---:R-:W-:Y:S01]  /*0190*/  FADD R9, R8, R9 ;  /* 0x0000000908097221 */ /* 0x004fe20000000000 */
[----:B------:R-:W-:Y:S06]  /*01a0*/  @!P0 EXIT ;  /* 0x000000000000894d */ /* 0x000fec0003800000 */
[----:B------:R-:W-:Y:S01]  /*01b0*/  STG.E desc[UR4][R2.64], R9 ;  /* 0x0000000902007986 */ /* 0x000fe2000c101904 */
[----:B------:R-:W-:Y:S05]  /*01c0*/  EXIT ;  /* 0x000000000000794d */ /* 0x000fea0003800000 */
.L_x_0:
[----:B------:R-:W-:-:S00]  /*01d0*/  BRA `(.L_x_0) ;  /* 0xfffffffc00fc7947 */ /* 0x000fc0000383ffff */
[----:B------:R-:W-:-:S00]  /*01e0*/  NOP ;  /* 0x0000000000007918 */ /* 0x000fc00000000000 */
        /* <DEDUP_REMOVED lines=9> */
.L_x_1:


//--------------------- .nv.constant0.triton_per_fused_linalg_vector_norm_0 --------------------------
	.section	.nv.constant0.triton_per_fused_linalg_vector_norm_0,"a",@progbits
	.sectionflags	@""
	.align	4
.nv.constant0.triton_per_fused_linalg_vector_norm_0:
	.zero		552
